//
// Generated by NVIDIA NVVM Compiler
//
// Compiler Build ID: CL-36424714
// Cuda compilation tools, release 13.0, V13.0.88
// Based on NVVM 20.0.0
//

.version 9.0
.target sm_100
.address_size 64

	// .globl	_Z11repeatCharsPcPiS_ii

.visible .entry _Z11repeatCharsPcPiS_ii(
	.param .u64 .ptr .align 1 _Z11repeatCharsPcPiS_ii_param_0,
	.param .u64 .ptr .align 1 _Z11repeatCharsPcPiS_ii_param_1,
	.param .u64 .ptr .align 1 _Z11repeatCharsPcPiS_ii_param_2,
	.param .u32 _Z11repeatCharsPcPiS_ii_param_3,
	.param .u32 _Z11repeatCharsPcPiS_ii_param_4
)
{
	.reg .pred 	%p<35>;
	.reg .b16 	%rs<2>;
	.reg .b32 	%r<259>;
	.reg .b64 	%rd<56>;

	ld.param.u64 	%rd10, [_Z11repeatCharsPcPiS_ii_param_0];
	ld.param.u64 	%rd11, [_Z11repeatCharsPcPiS_ii_param_1];
	ld.param.u64 	%rd12, [_Z11repeatCharsPcPiS_ii_param_2];
	ld.param.u32 	%r85, [_Z11repeatCharsPcPiS_ii_param_3];
	ld.param.u32 	%r84, [_Z11repeatCharsPcPiS_ii_param_4];
	cvta.to.global.u64 	%rd1, %rd12;
	cvta.to.global.u64 	%rd2, %rd11;
	mov.u32 	%r86, %ctaid.y;
	mov.u32 	%r87, %ntid.y;
	mov.u32 	%r88, %tid.y;
	mad.lo.s32 	%r1, %r86, %r87, %r88;
	mov.u32 	%r89, %ctaid.x;
	mov.u32 	%r90, %ntid.x;
	mov.u32 	%r91, %tid.x;
	mad.lo.s32 	%r2, %r89, %r90, %r91;
	setp.ge.s32 	%p1, %r1, %r85;
	setp.ge.s32 	%p2, %r2, %r84;
	or.pred  	%p3, %p1, %p2;
	@%p3 bra 	$L__BB0_42;
	cvta.to.global.u64 	%rd13, %rd10;
	mul.lo.s32 	%r3, %r84, %r1;
	add.s32 	%r93, %r3, %r2;
	cvt.s64.s32 	%rd14, %r93;
	add.s64 	%rd15, %rd13, %rd14;
	ld.global.u8 	%rs1, [%rd15];
	mul.wide.s32 	%rd16, %r93, 4;
	add.s64 	%rd17, %rd2, %rd16;
	ld.global.u32 	%r4, [%rd17];
	setp.eq.s32 	%p4, %r1, 0;
	setp.lt.s32 	%p5, %r84, 1;
	mov.b32 	%r236, 0;
	or.pred  	%p6, %p4, %p5;
	@%p6 bra 	$L__BB0_17;
	and.b32  	%r5, %r84, 15;
	add.s32 	%r6, %r5, -1;
	and.b32  	%r7, %r84, 7;
	add.s32 	%r8, %r7, -1;
	and.b32  	%r9, %r84, 2147483632;
	and.b32  	%r10, %r84, 3;
	neg.s32 	%r11, %r9;
	add.s64 	%rd3, %rd2, 32;
	mov.b32 	%r223, 0;
	mov.u32 	%r236, %r223;
$L__BB0_3:
	setp.lt.u32 	%p7, %r84, 16;
	mul.lo.s32 	%r14, %r223, %r84;
	mov.b32 	%r231, 0;
	@%p7 bra 	$L__BB0_6;
	mul.wide.u32 	%rd18, %r14, 4;
	add.s64 	%rd55, %rd3, %rd18;
	mov.u32 	%r225, %r11;
$L__BB0_5:
	.pragma "nounroll";
	ld.global.u32 	%r97, [%rd55+-32];
	add.s32 	%r98, %r97, %r236;
	ld.global.u32 	%r99, [%rd55+-28];
	add.s32 	%r100, %r99, %r98;
	ld.global.u32 	%r101, [%rd55+-24];
	add.s32 	%r102, %r101, %r100;
	ld.global.u32 	%r103, [%rd55+-20];
	add.s32 	%r104, %r103, %r102;
	ld.global.u32 	%r105, [%rd55+-16];
	add.s32 	%r106, %r105, %r104;
	ld.global.u32 	%r107, [%rd55+-12];
	add.s32 	%r108, %r107, %r106;
	ld.global.u32 	%r109, [%rd55+-8];
	add.s32 	%r110, %r109, %r108;
	ld.global.u32 	%r111, [%rd55+-4];
	add.s32 	%r112, %r111, %r110;
	ld.global.u32 	%r113, [%rd55];
	add.s32 	%r114, %r113, %r112;
	ld.global.u32 	%r115, [%rd55+4];
	add.s32 	%r116, %r115, %r114;
	ld.global.u32 	%r117, [%rd55+8];
	add.s32 	%r118, %r117, %r116;
	ld.global.u32 	%r119, [%rd55+12];
	add.s32 	%r120, %r119, %r118;
	ld.global.u32 	%r121, [%rd55+16];
	add.s32 	%r122, %r121, %r120;
	ld.global.u32 	%r123, [%rd55+20];
	add.s32 	%r124, %r123, %r122;
	ld.global.u32 	%r125, [%rd55+24];
	add.s32 	%r126, %r125, %r124;
	ld.global.u32 	%r127, [%rd55+28];
	add.s32 	%r236, %r127, %r126;
	add.s32 	%r225, %r225, 16;
	add.s64 	%rd55, %rd55, 64;
	setp.eq.s32 	%p8, %r225, 0;
	mov.u32 	%r231, %r9;
	@%p8 bra 	$L__BB0_6;
	bra.uni 	$L__BB0_5;
$L__BB0_6:
	setp.eq.s32 	%p9, %r5, 0;
	@%p9 bra 	$L__BB0_16;
	setp.lt.u32 	%p10, %r6, 7;
	@%p10 bra 	$L__BB0_9;
	add.s32 	%r129, %r231, %r14;
	mul.wide.u32 	%rd19, %r129, 4;
	add.s64 	%rd20, %rd2, %rd19;
	ld.global.u32 	%r130, [%rd20];
	add.s32 	%r131, %r130, %r236;
	cvt.u64.u32 	%rd21, %r14;
	cvt.u64.u32 	%rd22, %r231;
	add.s64 	%rd23, %rd22, %rd21;
	shl.b64 	%rd24, %rd23, 2;
	add.s64 	%rd25, %rd2, %rd24;
	ld.global.u32 	%r132, [%rd25+4];
	add.s32 	%r133, %r132, %r131;
	ld.global.u32 	%r134, [%rd25+8];
	add.s32 	%r135, %r134, %r133;
	ld.global.u32 	%r136, [%rd25+12];
	add.s32 	%r137, %r136, %r135;
	ld.global.u32 	%r138, [%rd25+16];
	add.s32 	%r139, %r138, %r137;
	ld.global.u32 	%r140, [%rd25+20];
	add.s32 	%r141, %r140, %r139;
	ld.global.u32 	%r142, [%rd25+24];
	add.s32 	%r143, %r142, %r141;
	ld.global.u32 	%r144, [%rd25+28];
	add.s32 	%r236, %r144, %r143;
	add.s32 	%r231, %r231, 8;
$L__BB0_9:
	setp.eq.s32 	%p11, %r7, 0;
	@%p11 bra 	$L__BB0_16;
	setp.lt.u32 	%p12, %r8, 3;
	@%p12 bra 	$L__BB0_12;
	add.s32 	%r146, %r231, %r14;
	mul.wide.u32 	%rd26, %r146, 4;
	add.s64 	%rd27, %rd2, %rd26;
	ld.global.u32 	%r147, [%rd27];
	add.s32 	%r148, %r147, %r236;
	cvt.u64.u32 	%rd28, %r14;
	cvt.u64.u32 	%rd29, %r231;
	add.s64 	%rd30, %rd29, %rd28;
	shl.b64 	%rd31, %rd30, 2;
	add.s64 	%rd32, %rd2, %rd31;
	ld.global.u32 	%r149, [%rd32+4];
	add.s32 	%r150, %r149, %r148;
	ld.global.u32 	%r151, [%rd32+8];
	add.s32 	%r152, %r151, %r150;
	ld.global.u32 	%r153, [%rd32+12];
	add.s32 	%r236, %r153, %r152;
	add.s32 	%r231, %r231, 4;
$L__BB0_12:
	setp.eq.s32 	%p13, %r10, 0;
	@%p13 bra 	$L__BB0_16;
	setp.eq.s32 	%p14, %r10, 1;
	add.s32 	%r154, %r231, %r14;
	mul.wide.u32 	%rd33, %r154, 4;
	add.s64 	%rd34, %rd2, %rd33;
	ld.global.u32 	%r155, [%rd34];
	add.s32 	%r236, %r155, %r236;
	@%p14 bra 	$L__BB0_16;
	setp.eq.s32 	%p15, %r10, 2;
	cvt.u64.u32 	%rd35, %r14;
	cvt.u64.u32 	%rd36, %r231;
	add.s64 	%rd37, %rd36, %rd35;
	shl.b64 	%rd38, %rd37, 2;
	add.s64 	%rd7, %rd2, %rd38;
	ld.global.u32 	%r156, [%rd7+4];
	add.s32 	%r236, %r156, %r236;
	@%p15 bra 	$L__BB0_16;
	ld.global.u32 	%r157, [%rd7+8];
	add.s32 	%r236, %r157, %r236;
$L__BB0_16:
	add.s32 	%r223, %r223, 1;
	setp.ne.s32 	%p16, %r223, %r1;
	@%p16 bra 	$L__BB0_3;
$L__BB0_17:
	setp.lt.s32 	%p17, %r2, 1;
	@%p17 bra 	$L__BB0_30;
	and.b32  	%r38, %r2, 15;
	setp.lt.u32 	%p18, %r2, 16;
	mov.b32 	%r239, 0;
	@%p18 bra 	$L__BB0_21;
	and.b32  	%r239, %r2, 2147483632;
	neg.s32 	%r252, %r239;
	add.s64 	%rd8, %rd2, 32;
	mov.u32 	%r251, %r3;
$L__BB0_20:
	.pragma "nounroll";
	mul.wide.s32 	%rd39, %r251, 4;
	add.s64 	%rd40, %rd8, %rd39;
	ld.global.u32 	%r160, [%rd40+-32];
	add.s32 	%r161, %r160, %r236;
	ld.global.u32 	%r162, [%rd40+-28];
	add.s32 	%r163, %r162, %r161;
	ld.global.u32 	%r164, [%rd40+-24];
	add.s32 	%r165, %r164, %r163;
	ld.global.u32 	%r166, [%rd40+-20];
	add.s32 	%r167, %r166, %r165;
	ld.global.u32 	%r168, [%rd40+-16];
	add.s32 	%r169, %r168, %r167;
	ld.global.u32 	%r170, [%rd40+-12];
	add.s32 	%r171, %r170, %r169;
	ld.global.u32 	%r172, [%rd40+-8];
	add.s32 	%r173, %r172, %r171;
	ld.global.u32 	%r174, [%rd40+-4];
	add.s32 	%r175, %r174, %r173;
	ld.global.u32 	%r176, [%rd40];
	add.s32 	%r177, %r176, %r175;
	ld.global.u32 	%r178, [%rd40+4];
	add.s32 	%r179, %r178, %r177;
	ld.global.u32 	%r180, [%rd40+8];
	add.s32 	%r181, %r180, %r179;
	ld.global.u32 	%r182, [%rd40+12];
	add.s32 	%r183, %r182, %r181;
	ld.global.u32 	%r184, [%rd40+16];
	add.s32 	%r185, %r184, %r183;
	ld.global.u32 	%r186, [%rd40+20];
	add.s32 	%r187, %r186, %r185;
	ld.global.u32 	%r188, [%rd40+24];
	add.s32 	%r189, %r188, %r187;
	ld.global.u32 	%r190, [%rd40+28];
	add.s32 	%r236, %r190, %r189;
	add.s32 	%r252, %r252, 16;
	add.s32 	%r251, %r251, 16;
	setp.eq.s32 	%p19, %r252, 0;
	@%p19 bra 	$L__BB0_21;
	bra.uni 	$L__BB0_20;
$L__BB0_21:
	setp.eq.s32 	%p20, %r38, 0;
	@%p20 bra 	$L__BB0_30;
	and.b32  	%r44, %r2, 7;
	setp.lt.u32 	%p21, %r38, 8;
	@%p21 bra 	$L__BB0_24;
	add.s32 	%r192, %r239, %r3;
	mul.wide.s32 	%rd41, %r192, 4;
	add.s64 	%rd42, %rd2, %rd41;
	ld.global.u32 	%r193, [%rd42];
	add.s32 	%r194, %r193, %r236;
	ld.global.u32 	%r195, [%rd42+4];
	add.s32 	%r196, %r195, %r194;
	ld.global.u32 	%r197, [%rd42+8];
	add.s32 	%r198, %r197, %r196;
	ld.global.u32 	%r199, [%rd42+12];
	add.s32 	%r200, %r199, %r198;
	ld.global.u32 	%r201, [%rd42+16];
	add.s32 	%r202, %r201, %r200;
	ld.global.u32 	%r203, [%rd42+20];
	add.s32 	%r204, %r203, %r202;
	ld.global.u32 	%r205, [%rd42+24];
	add.s32 	%r206, %r205, %r204;
	ld.global.u32 	%r207, [%rd42+28];
	add.s32 	%r236, %r207, %r206;
	add.s32 	%r239, %r239, 8;
$L__BB0_24:
	setp.eq.s32 	%p22, %r44, 0;
	@%p22 bra 	$L__BB0_30;
	and.b32  	%r50, %r2, 3;
	setp.lt.u32 	%p23, %r44, 4;
	@%p23 bra 	$L__BB0_27;
	add.s32 	%r209, %r239, %r3;
	mul.wide.s32 	%rd43, %r209, 4;
	add.s64 	%rd44, %rd2, %rd43;
	ld.global.u32 	%r210, [%rd44];
	add.s32 	%r211, %r210, %r236;
	ld.global.u32 	%r212, [%rd44+4];
	add.s32 	%r213, %r212, %r211;
	ld.global.u32 	%r214, [%rd44+8];
	add.s32 	%r215, %r214, %r213;
	ld.global.u32 	%r216, [%rd44+12];
	add.s32 	%r236, %r216, %r215;
	add.s32 	%r239, %r239, 4;
$L__BB0_27:
	setp.eq.s32 	%p24, %r50, 0;
	@%p24 bra 	$L__BB0_30;
	add.s32 	%r248, %r239, %r3;
	neg.s32 	%r247, %r50;
$L__BB0_29:
	.pragma "nounroll";
	mul.wide.s32 	%rd45, %r248, 4;
	add.s64 	%rd46, %rd2, %rd45;
	ld.global.u32 	%r217, [%rd46];
	add.s32 	%r236, %r217, %r236;
	add.s32 	%r248, %r248, 1;
	add.s32 	%r247, %r247, 1;
	setp.ne.s32 	%p25, %r247, 0;
	@%p25 bra 	$L__BB0_29;
$L__BB0_30:
	setp.lt.s32 	%p26, %r4, 1;
	@%p26 bra 	$L__BB0_42;
	and.b32  	%r65, %r4, 7;
	setp.lt.u32 	%p27, %r4, 8;
	mov.b32 	%r256, 0;
	@%p27 bra 	$L__BB0_34;
	and.b32  	%r256, %r4, 2147483640;
	neg.s32 	%r255, %r256;
	add.s64 	%rd9, %rd1, 3;
	mov.u32 	%r254, %r236;
$L__BB0_33:
	.pragma "nounroll";
	cvt.s64.s32 	%rd47, %r254;
	add.s64 	%rd48, %rd9, %rd47;
	st.global.u8 	[%rd48+-3], %rs1;
	st.global.u8 	[%rd48+-2], %rs1;
	st.global.u8 	[%rd48+-1], %rs1;
	st.global.u8 	[%rd48], %rs1;
	st.global.u8 	[%rd48+1], %rs1;
	st.global.u8 	[%rd48+2], %rs1;
	st.global.u8 	[%rd48+3], %rs1;
	st.global.u8 	[%rd48+4], %rs1;
	add.s32 	%r255, %r255, 8;
	add.s32 	%r254, %r254, 8;
	setp.ne.s32 	%p28, %r255, 0;
	@%p28 bra 	$L__BB0_33;
$L__BB0_34:
	setp.eq.s32 	%p29, %r65, 0;
	@%p29 bra 	$L__BB0_42;
	and.b32  	%r79, %r4, 3;
	setp.lt.u32 	%p30, %r65, 4;
	@%p30 bra 	$L__BB0_37;
	add.s32 	%r219, %r256, %r236;
	cvt.s64.s32 	%rd49, %r219;
	add.s64 	%rd50, %rd1, %rd49;
	st.global.u8 	[%rd50], %rs1;
	st.global.u8 	[%rd50+1], %rs1;
	st.global.u8 	[%rd50+2], %rs1;
	st.global.u8 	[%rd50+3], %rs1;
	add.s32 	%r256, %r256, 4;
$L__BB0_37:
	setp.eq.s32 	%p31, %r79, 0;
	@%p31 bra 	$L__BB0_42;
	setp.eq.s32 	%p32, %r79, 1;
	@%p32 bra 	$L__BB0_40;
	add.s32 	%r220, %r256, %r236;
	cvt.s64.s32 	%rd51, %r220;
	add.s64 	%rd52, %rd1, %rd51;
	st.global.u8 	[%rd52], %rs1;
	st.global.u8 	[%rd52+1], %rs1;
	add.s32 	%r256, %r256, 2;
$L__BB0_40:
	and.b32  	%r221, %r4, 1;
	setp.eq.b32 	%p33, %r221, 1;
	not.pred 	%p34, %p33;
	@%p34 bra 	$L__BB0_42;
	add.s32 	%r222, %r256, %r236;
	cvt.s64.s32 	%rd53, %r222;
	add.s64 	%rd54, %rd1, %rd53;
	st.global.u8 	[%rd54], %rs1;
$L__BB0_42:
	ret;

}


// ===== COMPILED SASS (sm_100) =====

	.target	sm_100

	.elftype	@"ET_EXEC"


//--------------------- .note.nv.tkinfo           --------------------------
	.section	.note.nv.tkinfo,"",@"SHT_NOTE"
	.sectionflags	@"SHF_NOTE_NV_TKINFO"
	.tkinfo
        /*0018*/ 	.word	0x00000002
        /*0030*/ 	.string	""
        /*0030*/ 	.string	"ptxas"
        /*0030*/ 	.string	"Cuda compilation tools, release 13.0, V13.0.88"
        /*0030*/ 	.string	"Build cuda_13.0.r13.0/compiler.36424714_0"
        /*0030*/ 	.string	"-arch sm_100 -m 64 "



//--------------------- .note.nv.cuinfo           --------------------------
	.section	.note.nv.cuinfo,"",@"SHT_NOTE"
	.sectionflags	@"SHF_NOTE_NV_CUINFO"
        /*0018*/ 	.short	0x0002
        /*001a*/ 	.short	0x0064
        /*001c*/ 	.short	0x0082
	.zero		2


//--------------------- .nv.info                  --------------------------
	.section	.nv.info,"",@"SHT_CUDA_INFO"
	.align	4


	//----- nvinfo : EIATTR_REGCOUNT
	.align		4
        /*0000*/ 	.byte	0x04, 0x2f
        /*0002*/ 	.short	(.L_1 - .L_0)
	.align		4
.L_0:
        /*0004*/ 	.word	index@(_Z11repeatCharsPcPiS_ii)
        /*0008*/ 	.word	0x0000001f


	//----- nvinfo : EIATTR_FRAME_SIZE
	.align		4
.L_1:
        /*000c*/ 	.byte	0x04, 0x11
        /*000e*/ 	.short	(.L_3 - .L_2)
	.align		4
.L_2:
        /*0010*/ 	.word	index@(_Z11repeatCharsPcPiS_ii)
        /*0014*/ 	.word	0x00000000


	//----- nvinfo : EIATTR_MIN_STACK_SIZE
	.align		4
.L_3:
        /*0018*/ 	.byte	0x04, 0x12
        /*001a*/ 	.short	(.L_5 - .L_4)
	.align		4
.L_4:
        /*001c*/ 	.word	index@(_Z11repeatCharsPcPiS_ii)
        /*0020*/ 	.word	0x00000000
.L_5:


//--------------------- .nv.compat                --------------------------
	.section	.nv.compat,"",@"SHT_CUDA_COMPAT_INFO"
	.align	4
        /*0000*/ 	.byte	0x02, 0x09, 0x00, 0x00, 0x02, 0x02, 0x01, 0x00, 0x02, 0x05, 0x05, 0x00, 0x03, 0x07, 0x01, 0x01
        /*0010*/ 	.byte	0x02, 0x03, 0x00, 0x00, 0x02, 0x06, 0x01, 0x00, 0x04, 0x0b, 0x08, 0x00, 0x09, 0x00, 0x00, 0x00
        /*0020*/ 	.byte	0x00, 0x00, 0x00, 0x00


//--------------------- .nv.info._Z11repeatCharsPcPiS_ii --------------------------
	.section	.nv.info._Z11repeatCharsPcPiS_ii,"",@"SHT_CUDA_INFO"
	.sectionflags	@""
	.align	4


	//----- nvinfo : EIATTR_CUDA_API_VERSION
	.align		4
        /*0000*/ 	.byte	0x04, 0x37
        /*0002*/ 	.short	(.L_7 - .L_6)
.L_6:
        /*0004*/ 	.word	0x00000082


	//----- nvinfo : EIATTR_KPARAM_INFO
	.align		4
.L_7:
        /*0008*/ 	.byte	0x04, 0x17
        /*000a*/ 	.short	(.L_9 - .L_8)
.L_8:
        /*000c*/ 	.word	0x00000000
        /*0010*/ 	.short	0x0004
        /*0012*/ 	.short	0x001c
        /*0014*/ 	.byte	0x00, 0xf0, 0x11, 0x00


	//----- nvinfo : EIATTR_KPARAM_INFO
	.align		4
.L_9:
        /*0018*/ 	.byte	0x04, 0x17
        /*001a*/ 	.short	(.L_11 - .L_10)
.L_10:
        /*001c*/ 	.word	0x00000000
        /*0020*/ 	.short	0x0003
        /*0022*/ 	.short	0x0018
        /*0024*/ 	.byte	0x00, 0xf0, 0x11, 0x00


	//----- nvinfo : EIATTR_KPARAM_INFO
	.align		4
.L_11:
        /*0028*/ 	.byte	0x04, 0x17
        /*002a*/ 	.short	(.L_13 - .L_12)
.L_12:
        /*002c*/ 	.word	0x00000000
        /*0030*/ 	.short	0x0002
        /*0032*/ 	.short	0x0010
        /*0034*/ 	.byte	0x00, 0xf5, 0x21, 0x00


	//----- nvinfo : EIATTR_KPARAM_INFO
	.align		4
.L_13:
        /*0038*/ 	.byte	0x04, 0x17
        /*003a*/ 	.short	(.L_15 - .L_14)
.L_14:
        /*003c*/ 	.word	0x00000000
        /*0040*/ 	.short	0x0001
        /*0042*/ 	.short	0x0008
        /*0044*/ 	.byte	0x00, 0xf5, 0x21, 0x00


	//----- nvinfo : EIATTR_KPARAM_INFO
	.align		4
.L_15:
        /*0048*/ 	.byte	0x04, 0x17
        /*004a*/ 	.short	(.L_17 - .L_16)
.L_16:
        /*004c*/ 	.word	0x00000000
        /*0050*/ 	.short	0x0000
        /*0052*/ 	.short	0x0000
        /*0054*/ 	.byte	0x00, 0xf5, 0x21, 0x00


	//----- nvinfo : EIATTR_SPARSE_MMA_MASK
	.align		4
.L_17:
        /*0058*/ 	.byte	0x03, 0x50
        /*005a*/ 	.short	0x0000


	//----- nvinfo : EIATTR_MAXREG_COUNT
	.align		4
        /*005c*/ 	.byte	0x03, 0x1b
        /*005e*/ 	.short	0x00ff


	//----- nvinfo : EIATTR_MERCURY_ISA_VERSION
	.align		4
        /*0060*/ 	.byte	0x03, 0x5f
        /*0062*/ 	.short	0x0101


	//----- nvinfo : EIATTR_VRC_CTA_INIT_COUNT
	.align		4
        /*0064*/ 	.byte	0x02, 0x4a
	.zero		1
	.zero		1


	//----- nvinfo : EIATTR_EXIT_INSTR_OFFSETS
	.align		4
        /*0068*/ 	.byte	0x04, 0x1c
        /*006a*/ 	.short	(.L_19 - .L_18)


	//   ....[0]....
.L_18:
        /*006c*/ 	.word	0x000000c0


	//   ....[1]....
        /*0070*/ 	.word	0x00000fa0


	//   ....[2]....
        /*0074*/ 	.word	0x00001150


	//   ....[3]....
        /*0078*/ 	.word	0x00001250


	//   ....[4]....
        /*007c*/ 	.word	0x000012f0


	//   ....[5]....
        /*0080*/ 	.word	0x00001360


	//----- nvinfo : EIATTR_CRS_STACK_SIZE
	.align		4
.L_19:
        /*0084*/ 	.byte	0x04, 0x1e
        /*0086*/ 	.short	(.L_21 - .L_20)
.L_20:
        /*0088*/ 	.word	0x00000000


	//----- nvinfo : EIATTR_CBANK_PARAM_SIZE
	.align		4
.L_21:
        /*008c*/ 	.byte	0x03, 0x19
        /*008e*/ 	.short	0x0020


	//----- nvinfo : EIATTR_PARAM_CBANK
	.align		4
        /*0090*/ 	.byte	0x04, 0x0a
        /*0092*/ 	.short	(.L_23 - .L_22)
	.align		4
.L_22:
        /*0094*/ 	.word	index@(.nv.constant0._Z11repeatCharsPcPiS_ii)
        /*0098*/ 	.short	0x0380
        /*009a*/ 	.short	0x0020


	//----- nvinfo : EIATTR_SW_WAR
	.align		4
.L_23:
        /*009c*/ 	.byte	0x04, 0x36
        /*009e*/ 	.short	(.L_25 - .L_24)
.L_24:
        /*00a0*/ 	.word	0x00000008
.L_25:


//--------------------- .nv.callgraph             --------------------------
	.section	.nv.callgraph,"",@"SHT_CUDA_CALLGRAPH"
	.align	4
	.sectionentsize	8
	.align		4
        /*0000*/ 	.word	0x00000000
	.align		4
        /*0004*/ 	.word	0xffffffff
	.align		4
        /*0008*/ 	.word	0x00000000
	.align		4
        /*000c*/ 	.word	0xfffffffe
	.align		4
        /*0010*/ 	.word	0x00000000
	.align		4
        /*0014*/ 	.word	0xfffffffd
	.align		4
        /*0018*/ 	.word	0x00000000
	.align		4
        /*001c*/ 	.word	0xfffffffc


//--------------------- .text._Z11repeatCharsPcPiS_ii --------------------------
	.section	.text._Z11repeatCharsPcPiS_ii,"ax",@progbits
	.align	128
        .global         _Z11repeatCharsPcPiS_ii
        .type           _Z11repeatCharsPcPiS_ii,@function
        .size           _Z11repeatCharsPcPiS_ii,(.L_x_24 - _Z11repeatCharsPcPiS_ii)
        .other          _Z11repeatCharsPcPiS_ii,@"STO_CUDA_ENTRY STV_DEFAULT"
_Z11repeatCharsPcPiS_ii:
.text._Z11repeatCharsPcPiS_ii:
[----:B------:R-:W-:Y:S01]  /*0000*/  LDC R1, c[0x0][0x37c] ;  /* 0x0000df00ff017b82 */ /* 0x000fe20000000800 */
[----:B------:R-:W0:Y:S07]  /*0010*/  S2R R5, SR_TID.X ;  /* 0x0000000000057919 */ /* 0x000e2e0000002100 */
[----:B------:R-:W1:Y:S01]  /*0020*/  LDC R2, c[0x0][0x364] ;  /* 0x0000d900ff027b82 */ /* 0x000e620000000800 */
[----:B------:R-:W1:Y:S07]  /*0030*/  S2R R3, SR_TID.Y ;  /* 0x0000000000037919 */ /* 0x000e6e0000002200 */
[----:B------:R-:W0:Y:S08]  /*0040*/  S2UR UR5, SR_CTAID.X ;  /* 0x00000000000579c3 */ /* 0x000e300000002500 */
[----:B------:R-:W0:Y:S08]  /*0050*/  LDC R0, c[0x0][0x360] ;  /* 0x0000d800ff007b82 */ /* 0x000e300000000800 */
[----:B------:R-:W1:Y:S08]  /*0060*/  S2UR UR4, SR_CTAID.Y ;  /* 0x00000000000479c3 */ /* 0x000e700000002600 */
[----:B------:R-:W2:Y:S01]  /*0070*/  LDC.64 R10, c[0x0][0x398] ;  /* 0x0000e600ff0a7b82 */ /* 0x000ea20000000a00 */
[----:B0-----:R-:W-:-:S02]  /*0080*/  IMAD R0, R0, UR5, R5 ;  /* 0x0000000500007c24 */ /* 0x001fc4000f8e0205 */
[----:B-1----:R-:W-:-:S03]  /*0090*/  IMAD R2, R2, UR4, R3 ;  /* 0x0000000402027c24 */ /* 0x002fc6000f8e0203 */
[----:B--2---:R-:W-:-:S04]  /*00a0*/  ISETP.GE.AND P0, PT, R0, R11, PT ;  /* 0x0000000b0000720c */ /* 0x004fc80003f06270 */
[----:B------:R-:W-:-:S13]  /*00b0*/  ISETP.GE.OR P0, PT, R2, R10, P0 ;  /* 0x0000000a0200720c */ /* 0x000fda0000706670 */
[----:B------:R-:W-:Y:S05]  /*00c0*/  @P0 EXIT ;  /* 0x000000000000094d */ /* 0x000fea0003800000 */
[----:B------:R-:W0:Y:S01]  /*00d0*/  LDC.64 R8, c[0x0][0x380] ;  /* 0x0000e000ff087b82 */ /* 0x000e220000000a00 */
[----:B------:R-:W1:Y:S01]  /*00e0*/  LDCU.64 UR4, c[0x0][0x358] ;  /* 0x00006b00ff0477ac */ /* 0x000e620008000a00 */
[----:B------:R-:W-:-:S04]  /*00f0*/  IMAD R3, R2, R11, RZ ;  /* 0x0000000b02037224 */ /* 0x000fc800078e02ff */
[----:B------:R-:W-:Y:S02]  /*0100*/  IMAD.IADD R5, R0, 0x1, R3 ;  /* 0x0000000100057824 */ /* 0x000fe400078e0203 */
[----:B------:R-:W2:Y:S08]  /*0110*/  LDC.64 R6, c[0x0][0x388] ;  /* 0x0000e200ff067b82 */ /* 0x000eb00000000a00 */
[----:B------:R-:W3:Y:S01]  /*0120*/  LDC.64 R12, c[0x0][0x388] ;  /* 0x0000e200ff0c7b82 */ /* 0x000ee20000000a00 */
[----:B0-----:R-:W-:-:S04]  /*0130*/  IADD3 R8, P0, PT, R5, R8, RZ ;  /* 0x0000000805087210 */ /* 0x001fc80007f1e0ff */
[C---:B------:R-:W-:Y:S01]  /*0140*/  LEA.HI.X.SX32 R9, R5.reuse, R9, 0x1, P0 ;  /* 0x0000000905097211 */ /* 0x040fe200000f0eff */
[----:B--2---:R-:W-:-:S04]  /*0150*/  IMAD.WIDE R6, R5, 0x4, R6 ;  /* 0x0000000405067825 */ /* 0x004fc800078e0206 */
[----:B-1----:R0:W5:Y:S04]  /*0160*/  LDG.E.U8 R5, desc[UR4][R8.64] ;  /* 0x0000000408057981 */ /* 0x002168000c1e1100 */
[----:B------:R0:W5:Y:S01]  /*0170*/  LDG.E R4, desc[UR4][R6.64] ;  /* 0x0000000406047981 */ /* 0x000162000c1e1900 */
[----:B------:R-:W-:-:S04]  /*0180*/  ISETP.GE.AND P0, PT, R11, 0x1, PT ;  /* 0x000000010b00780c */ /* 0x000fc80003f06270 */
[----:B------:R-:W-:Y:S01]  /*0190*/  ISETP.EQ.OR P0, PT, R2, RZ, !P0 ;  /* 0x000000ff0200720c */ /* 0x000fe20004702670 */
[----:B------:R-:W-:Y:S01]  /*01a0*/  IMAD.MOV.U32 R14, RZ, RZ, 0x20 ;  /* 0x00000020ff0e7424 */ /* 0x000fe200078e00ff */
[----:B------:R-:W-:Y:S01]  /*01b0*/  BSSY.RECONVERGENT B0, `(.L_x_0) ;  /* 0x000007c000007945 */ /* 0x000fe20003800200 */
[----:B------:R-:W-:Y:S02]  /*01c0*/  IMAD.MOV.U32 R15, RZ, RZ, 0x0 ;  /* 0x00000000ff0f7424 */ /* 0x000fe400078e00ff */
[----:B------:R-:W-:Y:S02]  /*01d0*/  IMAD.MOV.U32 R20, RZ, RZ, RZ ;  /* 0x000000ffff147224 */ /* 0x000fe400078e00ff */
[----:B---3--:R-:W-:-:S06]  /*01e0*/  IMAD.WIDE.U32 R14, R12, 0x1, R14 ;  /* 0x000000010c0e7825 */ /* 0x008fcc00078e000e */
[----:B0-----:R-:W-:Y:S05]  /*01f0*/  @P0 BRA `(.L_x_1) ;  /* 0x0000000400dc0947 */ /* 0x001fea0003800000 */
[C---:B------:R-:W-:Y:S01]  /*0200*/  LOP3.LUT R8, R11.reuse, 0x7, RZ, 0xc0, !PT ;  /* 0x000000070b087812 */ /* 0x040fe200078ec0ff */
[----:B------:R-:W-:Y:S01]  /*0210*/  IMAD.MOV.U32 R19, RZ, RZ, RZ ;  /* 0x000000ffff137224 */ /* 0x000fe200078e00ff */
[C---:B------:R-:W-:Y:S01]  /*0220*/  LOP3.LUT R7, R11.reuse, 0xf, RZ, 0xc0, !PT ;  /* 0x0000000f0b077812 */ /* 0x040fe200078ec0ff */
[----:B------:R-:W-:Y:S01]  /*0230*/  IMAD.MOV.U32 R20, RZ, RZ, RZ ;  /* 0x000000ffff147224 */ /* 0x000fe200078e00ff */
[C---:B------:R-:W-:Y:S01]  /*0240*/  LOP3.LUT R10, R11.reuse, 0x7ffffff0, RZ, 0xc0, !PT ;  /* 0x7ffffff00b0a7812 */ /* 0x040fe200078ec0ff */
[----:B------:R-:W-:Y:S01]  /*0250*/  VIADD R9, R8, 0xffffffff ;  /* 0xffffffff08097836 */ /* 0x000fe20000000000 */
[----:B------:R-:W-:Y:S01]  /*0260*/  LOP3.LUT R11, R11, 0x3, RZ, 0xc0, !PT ;  /* 0x000000030b0b7812 */ /* 0x000fe200078ec0ff */
[----:B------:R-:W-:Y:S02]  /*0270*/  VIADD R6, R7, 0xffffffff ;  /* 0xffffffff07067836 */ /* 0x000fe40000000000 */
[----:B------:R-:W-:Y:S01]  /*0280*/  IMAD.MOV R18, RZ, RZ, -R10 ;  /* 0x000000ffff127224 */ /* 0x000fe200078e0a0a */
[----:B------:R-:W-:Y:S01]  /*0290*/  ISETP.GE.U32.AND P1, PT, R9, 0x3, PT ;  /* 0x000000030900780c */ /* 0x000fe20003f26070 */
[----:B------:R-:W-:Y:S01]  /*02a0*/  IMAD.IADD R9, R15, 0x1, R13 ;  /* 0x000000010f097824 */ /* 0x000fe200078e020d */
[----:B------:R-:W-:-:S13]  /*02b0*/  ISETP.GE.U32.AND P0, PT, R6, 0x7, PT ;  /* 0x000000070600780c */ /* 0x000fda0003f06070 */
.L_x_7:
[----:B------:R-:W0:Y:S01]  /*02c0*/  LDCU UR6, c[0x0][0x39c] ;  /* 0x00007380ff0677ac */ /* 0x000e220008000800 */
[----:B------:R-:W-:Y:S01]  /*02d0*/  IMAD.MOV.U32 R6, RZ, RZ, RZ ;  /* 0x000000ffff067224 */ /* 0x000fe200078e00ff */
[----:B0-----:R-:W-:Y:S02]  /*02e0*/  UISETP.GE.U32.AND UP0, UPT, UR6, 0x10, UPT ;  /* 0x000000100600788c */ /* 0x001fe4000bf06070 */
[C---:B------:R-:W-:Y:S02]  /*02f0*/  IMAD R21, R19.reuse, UR6, RZ ;  /* 0x0000000613157c24 */ /* 0x040fe4000f8e02ff */
[----:B------:R-:W-:-:S05]  /*0300*/  VIADD R19, R19, 0x1 ;  /* 0x0000000113137836 */ /* 0x000fca0000000000 */
[----:B------:R-:W-:Y:S01]  /*0310*/  ISETP.NE.AND P2, PT, R19, R2, PT ;  /* 0x000000021300720c */ /* 0x000fe20003f45270 */
[----:B------:R-:W-:-:S12]  /*0320*/  BRA.U !UP0, `(.L_x_2) ;  /* 0x0000000108987547 */ /* 0x000fd8000b800000 */
[----:B------:R-:W-:Y:S02]  /*0330*/  IMAD.MOV.U32 R12, RZ, RZ, R14 ;  /* 0x000000ffff0c7224 */ /* 0x000fe400078e000e */
[----:B------:R-:W-:Y:S02]  /*0340*/  IMAD.MOV.U32 R13, RZ, RZ, R9 ;  /* 0x000000ffff0d7224 */ /* 0x000fe400078e0009 */
[----:B------:R-:W-:Y:S02]  /*0350*/  IMAD.MOV.U32 R6, RZ, RZ, R18 ;  /* 0x000000ffff067224 */ /* 0x000fe400078e0012 */
[----:B------:R-:W-:-:S04]  /*0360*/  IMAD.WIDE.U32 R12, R21, 0x4, R12 ;  /* 0x00000004150c7825 */ /* 0x000fc800078e000c */
[----:B------:R-:W-:Y:S02]  /*0370*/  IMAD.MOV.U32 R17, RZ, RZ, R12 ;  /* 0x000000ffff117224 */ /* 0x000fe400078e000c */
[----:B------:R-:W-:-:S07]  /*0380*/  IMAD.MOV.U32 R16, RZ, RZ, R13 ;  /* 0x000000ffff107224 */ /* 0x000fce00078e000d */
.L_x_3:
[----:B------:R-:W-:Y:S02]  /*0390*/  IMAD.MOV.U32 R12, RZ, RZ, R17 ;  /* 0x000000ffff0c7224 */ /* 0x000fe400078e0011 */
[----:B------:R-:W-:-:S05]  /*03a0*/  IMAD.MOV.U32 R13, RZ, RZ, R16 ;  /* 0x000000ffff0d7224 */ /* 0x000fca00078e0010 */
[----:B------:R-:W2:Y:S04]  /*03b0*/  LDG.E R23, desc[UR4][R12.64+-0x20] ;  /* 0xffffe0040c177981 */ /* 0x000ea8000c1e1900 */
[----:B------:R-:W2:Y:S04]  /*03c0*/  LDG.E R22, desc[UR4][R12.64+-0x1c] ;  /* 0xffffe4040c167981 */ /* 0x000ea8000c1e1900 */
[----:B------:R-:W3:Y:S04]  /*03d0*/  LDG.E R25, desc[UR4][R12.64+-0x18] ;  /* 0xffffe8040c197981 */ /* 0x000ee8000c1e1900 */
[----:B------:R-:W3:Y:S04]  /*03e0*/  LDG.E R24, desc[UR4][R12.64+-0x14] ;  /* 0xffffec040c187981 */ /* 0x000ee8000c1e1900 */
[----:B------:R-:W4:Y:S04]  /*03f0*/  LDG.E R16, desc[UR4][R12.64+-0x10] ;  /* 0xfffff0040c107981 */ /* 0x000f28000c1e1900 */
[----:B------:R-:W4:Y:S01]  /*0400*/  LDG.E R17, desc[UR4][R12.64+-0xc] ;  /* 0xfffff4040c117981 */ /* 0x000f22000c1e1900 */
[----:B--2---:R-:W-:-:S03]  /*0410*/  IADD3 R22, PT, PT, R22, R23, R20 ;  /* 0x0000001716167210 */ /* 0x004fc60007ffe014 */
[----:B------:R-:W2:Y:S04]  /*0420*/  LDG.E R23, desc[UR4][R12.64+-0x8] ;  /* 0xfffff8040c177981 */ /* 0x000ea8000c1e1900 */
[----:B------:R-:W2:Y:S01]  /*0430*/  LDG.E R20, desc[UR4][R12.64+-0x4] ;  /* 0xfffffc040c147981 */ /* 0x000ea2000c1e1900 */
[----:B---3--:R-:W-:-:S03]  /*0440*/  IADD3 R24, PT, PT, R24, R25, R22 ;  /* 0x0000001918187210 */ /* 0x008fc60007ffe016 */
[----:B------:R-:W3:Y:S04]  /*0450*/  LDG.E R22, desc[UR4][R12.64] ;  /* 0x000000040c167981 */ /* 0x000ee8000c1e1900 */
[----:B------:R-:W3:Y:S01]  /*0460*/  LDG.E R25, desc[UR4][R12.64+0x4] ;  /* 0x000004040c197981 */ /* 0x000ee2000c1e1900 */
[----:B----4-:R-:W-:-:S03]  /*0470*/  IADD3 R24, PT, PT, R17, R16, R24 ;  /* 0x0000001011187210 */ /* 0x010fc60007ffe018 */
        /* <DEDUP_REMOVED lines=8> */
[----:B------:R-:W-:Y:S01]  /*0500*/  VIADD R6, R6, 0x10 ;  /* 0x0000001006067836 */ /* 0x000fe20000000000 */
[----:B----4-:R-:W-:Y:S02]  /*0510*/  IADD3 R16, PT, PT, R16, R17, R22 ;  /* 0x0000001110107210 */ /* 0x010fe40007ffe016 */
[----:B------:R-:W-:Y:S02]  /*0520*/  IADD3 R17, P4, PT, R12, 0x40, RZ ;  /* 0x000000400c117810 */ /* 0x000fe40007f9e0ff */
[----:B------:R-:W-:-:S02]  /*0530*/  ISETP.NE.AND P3, PT, R6, RZ, PT ;  /* 0x000000ff0600720c */ /* 0x000fc40003f65270 */
[----:B--2---:R-:W-:Y:S01]  /*0540*/  IADD3 R20, PT, PT, R23, R20, R16 ;  /* 0x0000001417147210 */ /* 0x004fe20007ffe010 */
[----:B------:R-:W-:-:S03]  /*0550*/  IMAD.X R16, RZ, RZ, R13, P4 ;  /* 0x000000ffff107224 */ /* 0x000fc600020e060d */
[----:B---3--:R-:W-:-:S07]  /*0560*/  IADD3 R20, PT, PT, R24, R25, R20 ;  /* 0x0000001918147210 */ /* 0x008fce0007ffe014 */
[----:B------:R-:W-:Y:S05]  /*0570*/  @P3 BRA `(.L_x_3) ;  /* 0xfffffffc00843947 */ /* 0x000fea000383ffff */
[----:B------:R-:W-:-:S07]  /*0580*/  IMAD.MOV.U32 R6, RZ, RZ, R10 ;  /* 0x000000ffff067224 */ /* 0x000fce00078e000a */
.L_x_2:
[----:B------:R-:W-:-:S13]  /*0590*/  ISETP.NE.AND P3, PT, R7, RZ, PT ;  /* 0x000000ff0700720c */ /* 0x000fda0003f65270 */
[----:B------:R-:W-:Y:S05]  /*05a0*/  @!P3 BRA `(.L_x_4) ;  /* 0x0000000000ecb947 */ /* 0x000fea0003800000 */
[----:B------:R-:W-:Y:S01]  /*05b0*/  ISETP.NE.AND P3, PT, R8, RZ, PT ;  /* 0x000000ff0800720c */ /* 0x000fe20003f65270 */
[----:B------:R-:W-:-:S12]  /*05c0*/  @!P0 BRA `(.L_x_5) ;  /* 0x0000000000548947 */ /* 0x000fd80003800000 */
[----:B------:R-:W0:Y:S01]  /*05d0*/  LDC.64 R16, c[0x0][0x388] ;  /* 0x0000e200ff107b82 */ /* 0x000e220000000a00 */
[----:B------:R-:W1:Y:S01]  /*05e0*/  LDCU.64 UR6, c[0x0][0x388] ;  /* 0x00007100ff0677ac */ /* 0x000e620008000a00 */
[C---:B------:R-:W-:Y:S01]  /*05f0*/  IADD3 R22, P4, PT, R21.reuse, R6, RZ ;  /* 0x0000000615167210 */ /* 0x040fe20007f9e0ff */
[----:B------:R-:W-:-:S04]  /*0600*/  IMAD.IADD R13, R21, 0x1, R6 ;  /* 0x00000001150d7824 */ /* 0x000fc800078e0206 */
[----:B------:R-:W-:Y:S01]  /*0610*/  IMAD.X R23, RZ, RZ, RZ, P4 ;  /* 0x000000ffff177224 */ /* 0x000fe200020e06ff */
[----:B-1----:R-:W-:Y:S01]  /*0620*/  LEA R12, P4, R22, UR6, 0x2 ;  /* 0x00000006160c7c11 */ /* 0x002fe2000f8810ff */
[----:B0-----:R-:W-:-:S03]  /*0630*/  IMAD.WIDE.U32 R16, R13, 0x4, R16 ;  /* 0x000000040d107825 */ /* 0x001fc600078e0010 */
[----:B------:R-:W-:-:S03]  /*0640*/  LEA.HI.X R13, R22, UR7, R23, 0x2, P4 ;  /* 0x00000007160d7c11 */ /* 0x000fc6000a0f1417 */
[----:B------:R-:W2:Y:S04]  /*0650*/  LDG.E R17, desc[UR4][R16.64] ;  /* 0x0000000410117981 */ /* 0x000ea8000c1e1900 */
[----:B------:R-:W2:Y:S04]  /*0660*/  LDG.E R23, desc[UR4][R12.64+0x4] ;  /* 0x000004040c177981 */ /* 0x000ea8000c1e1900 */
[----:B------:R-:W3:Y:S04]  /*0670*/  LDG.E R24, desc[UR4][R12.64+0x8] ;  /* 0x000008040c187981 */ /* 0x000ee8000c1e1900 */
[----:B------:R-:W3:Y:S04]  /*0680*/  LDG.E R25, desc[UR4][R12.64+0xc] ;  /* 0x00000c040c197981 */ /* 0x000ee8000c1e1900 */
[----:B------:R-:W4:Y:S04]  /*0690*/  LDG.E R26, desc[UR4][R12.64+0x10] ;  /* 0x000010040c1a7981 */ /* 0x000f28000c1e1900 */
[----:B------:R-:W4:Y:S04]  /*06a0*/  LDG.E R27, desc[UR4][R12.64+0x14] ;  /* 0x000014040c1b7981 */ /* 0x000f28000c1e1900 */
[----:B------:R-:W4:Y:S04]  /*06b0*/  LDG.E R22, desc[UR4][R12.64+0x18] ;  /* 0x000018040c167981 */ /* 0x000f28000c1e1900 */
[----:B------:R-:W4:Y:S01]  /*06c0*/  LDG.E R28, desc[UR4][R12.64+0x1c] ;  /* 0x00001c040c1c7981 */ /* 0x000f22000c1e1900 */
[----:B------:R-:W-:Y:S01]  /*06d0*/  VIADD R6, R6, 0x8 ;  /* 0x0000000806067836 */ /* 0x000fe20000000000 */
[----:B--2---:R-:W-:-:S04]  /*06e0*/  IADD3 R23, PT, PT, R23, R17, R20 ;  /* 0x0000001117177210 */ /* 0x004fc80007ffe014 */
[----:B---3--:R-:W-:-:S04]  /*06f0*/  IADD3 R23, PT, PT, R25, R24, R23 ;  /* 0x0000001819177210 */ /* 0x008fc80007ffe017 */
[----:B----4-:R-:W-:-:S04]  /*0700*/  IADD3 R23, PT, PT, R27, R26, R23 ;  /* 0x0000001a1b177210 */ /* 0x010fc80007ffe017 */
[----:B------:R-:W-:-:S07]  /*0710*/  IADD3 R20, PT, PT, R28, R22, R23 ;  /* 0x000000161c147210 */ /* 0x000fce0007ffe017 */
.L_x_5:
        /* <DEDUP_REMOVED lines=14> */
[----:B------:R-:W3:Y:S01]  /*0800*/  LDG.E R24, desc[UR4][R12.64+0xc] ;  /* 0x00000c040c187981 */ /* 0x000ee2000c1e1900 */
[----:B------:R-:W-:Y:S01]  /*0810*/  VIADD R6, R6, 0x4 ;  /* 0x0000000406067836 */ /* 0x000fe20000000000 */
[----:B--2---:R-:W-:-:S04]  /*0820*/  IADD3 R20, PT, PT, R22, R17, R20 ;  /* 0x0000001116147210 */ /* 0x004fc80007ffe014 */
[----:B---3--:R-:W-:-:S07]  /*0830*/  IADD3 R20, PT, PT, R24, R23, R20 ;  /* 0x0000001718147210 */ /* 0x008fce0007ffe014 */
.L_x_6:
[----:B------:R-:W-:Y:S05]  /*0840*/  @!P3 BRA `(.L_x_4) ;  /* 0x000000000044b947 */ /* 0x000fea0003800000 */
[----:B------:R-:W0:Y:S01]  /*0850*/  LDC.64 R12, c[0x0][0x388] ;  /* 0x0000e200ff0c7b82 */ /* 0x000e220000000a00 */
[----:B------:R-:W-:-:S04]  /*0860*/  IMAD.IADD R17, R21, 0x1, R6 ;  /* 0x0000000115117824 */ /* 0x000fc800078e0206 */
[----:B0-----:R-:W-:-:S06]  /*0870*/  IMAD.WIDE.U32 R12, R17, 0x4, R12 ;  /* 0x00000004110c7825 */ /* 0x001fcc00078e000c */
[----:B------:R-:W2:Y:S01]  /*0880*/  LDG.E R13, desc[UR4][R12.64] ;  /* 0x000000040c0d7981 */ /* 0x000ea2000c1e1900 */
[----:B------:R-:W-:Y:S01]  /*0890*/  ISETP.NE.AND P3, PT, R11, 0x1, PT ;  /* 0x000000010b00780c */ /* 0x000fe20003f65270 */
[----:B--2---:R-:W-:-:S12]  /*08a0*/  IMAD.IADD R20, R20, 0x1, R13 ;  /* 0x0000000114147824 */ /* 0x004fd800078e020d */
[----:B------:R-:W-:Y:S05]  /*08b0*/  @!P3 BRA `(.L_x_4) ;  /* 0x000000000028b947 */ /* 0x000fea0003800000 */
[----:B------:R-:W0:Y:S01]  /*08c0*/  LDCU.64 UR6, c[0x0][0x388] ;  /* 0x00007100ff0677ac */ /* 0x000e220008000a00 */
[----:B------:R-:W-:-:S05]  /*08d0*/  IADD3 R21, P3, PT, R21, R6, RZ ;  /* 0x0000000615157210 */ /* 0x000fca0007f7e0ff */
[----:B------:R-:W-:Y:S01]  /*08e0*/  IMAD.X R6, RZ, RZ, RZ, P3 ;  /* 0x000000ffff067224 */ /* 0x000fe200018e06ff */
[----:B------:R-:W-:Y:S02]  /*08f0*/  ISETP.NE.AND P3, PT, R11, 0x2, PT ;  /* 0x000000020b00780c */ /* 0x000fe40003f65270 */
[----:B0-----:R-:W-:-:S04]  /*0900*/  LEA R12, P4, R21, UR6, 0x2 ;  /* 0x00000006150c7c11 */ /* 0x001fc8000f8810ff */
[----:B------:R-:W-:-:S05]  /*0910*/  LEA.HI.X R13, R21, UR7, R6, 0x2, P4 ;  /* 0x00000007150d7c11 */ /* 0x000fca000a0f1406 */
[----:B------:R-:W2:Y:S04]  /*0920*/  LDG.E R17, desc[UR4][R12.64+0x4] ;  /* 0x000004040c117981 */ /* 0x000ea8000c1e1900 */
[----:B------:R-:W3:Y:S01]  /*0930*/  @P3 LDG.E R21, desc[UR4][R12.64+0x8] ;  /* 0x000008040c153981 */ /* 0x000ee2000c1e1900 */
[----:B--2---:R-:W-:-:S04]  /*0940*/  IMAD.IADD R20, R20, 0x1, R17 ;  /* 0x0000000114147824 */ /* 0x004fc800078e0211 */
[----:B---3--:R-:W-:-:S07]  /*0950*/  @P3 IMAD.IADD R20, R20, 0x1, R21 ;  /* 0x0000000114143824 */ /* 0x008fce00078e0215 */
.L_x_4:
[----:B------:R-:W-:Y:S05]  /*0960*/  @P2 BRA `(.L_x_7) ;  /* 0xfffffff800542947 */ /* 0x000fea000383ffff */
.L_x_1:
[----:B------:R-:W-:Y:S05]  /*0970*/  BSYNC.RECONVERGENT B0 ;  /* 0x0000000000007941 */ /* 0x000fea0003800200 */
.L_x_0:
[----:B------:R-:W-:Y:S01]  /*0980*/  ISETP.GE.AND P0, PT, R0, 0x1, PT ;  /* 0x000000010000780c */ /* 0x000fe20003f06270 */
[----:B------:R-:W-:-:S12]  /*0990*/  BSSY.RECONVERGENT B0, `(.L_x_8) ;  /* 0x000005f000007945 */ /* 0x000fd80003800200 */
[----:B------:R-:W-:Y:S05]  /*09a0*/  @!P0 BRA `(.L_x_9) ;  /* 0x0000000400748947 */ /* 0x000fea0003800000 */
[C---:B------:R-:W-:Y:S01]  /*09b0*/  ISETP.GE.U32.AND P0, PT, R0.reuse, 0x10, PT ;  /* 0x000000100000780c */ /* 0x040fe20003f06070 */
[----:B------:R-:W-:Y:S01]  /*09c0*/  BSSY.RECONVERGENT B1, `(.L_x_10) ;  /* 0x0000028000017945 */ /* 0x000fe20003800200 */
[----:B------:R-:W-:Y:S01]  /*09d0*/  LOP3.LUT R26, R0, 0xf, RZ, 0xc0, !PT ;  /* 0x0000000f001a7812 */ /* 0x000fe200078ec0ff */
[----:B------:R-:W-:-:S03]  /*09e0*/  IMAD.MOV.U32 R2, RZ, RZ, RZ ;  /* 0x000000ffff027224 */ /* 0x000fc600078e00ff */
[----:B------:R-:W-:-:S07]  /*09f0*/  ISETP.NE.AND P1, PT, R26, RZ, PT ;  /* 0x000000ff1a00720c */ /* 0x000fce0003f25270 */
[----:B------:R-:W-:Y:S06]  /*0a00*/  @!P0 BRA `(.L_x_11) ;  /* 0x00000000008c8947 */ /* 0x000fec0003800000 */
[----:B------:R-:W0:Y:S01]  /*0a10*/  LDC.64 R6, c[0x0][0x388] ;  /* 0x0000e200ff067b82 */ /* 0x000e220000000a00 */
[----:B------:R-:W-:Y:S01]  /*0a20*/  LOP3.LUT R2, R0, 0x7ffffff0, RZ, 0xc0, !PT ;  /* 0x7ffffff000027812 */ /* 0x000fe200078ec0ff */
[----:B------:R-:W-:-:S04]  /*0a30*/  IMAD.MOV.U32 R11, RZ, RZ, R3 ;  /* 0x000000ffff0b7224 */ /* 0x000fc800078e0003 */
[----:B------:R-:W-:Y:S01]  /*0a40*/  IMAD.MOV R10, RZ, RZ, -R2 ;  /* 0x000000ffff0a7224 */ /* 0x000fe200078e0a02 */
[----:B0-----:R-:W-:-:S05]  /*0a50*/  IADD3 R6, P0, PT, R6, 0x20, RZ ;  /* 0x0000002006067810 */ /* 0x001fca0007f1e0ff */
[----:B------:R-:W-:-:S08]  /*0a60*/  IMAD.X R7, RZ, RZ, R7, P0 ;  /* 0x000000ffff077224 */ /* 0x000fd000000e0607 */
.L_x_12:
[----:B------:R-:W-:-:S05]  /*0a70*/  IMAD.WIDE R8, R11, 0x4, R6 ;  /* 0x000000040b087825 */ /* 0x000fca00078e0206 */
[----:B------:R-:W2:Y:S04]  /*0a80*/  LDG.E R23, desc[UR4][R8.64+-0x20] ;  /* 0xffffe00408177981 */ /* 0x000ea8000c1e1900 */
[----:B------:R-:W2:Y:S04]  /*0a90*/  LDG.E R24, desc[UR4][R8.64+-0x1c] ;  /* 0xffffe40408187981 */ /* 0x000ea8000c1e1900 */
[----:B------:R-:W3:Y:S04]  /*0aa0*/  LDG.E R12, desc[UR4][R8.64+-0x18] ;  /* 0xffffe804080c7981 */ /* 0x000ee8000c1e1900 */
[----:B------:R-:W3:Y:S04]  /*0ab0*/  LDG.E R13, desc[UR4][R8.64+-0x14] ;  /* 0xffffec04080d7981 */ /* 0x000ee8000c1e1900 */
[----:B------:R-:W4:Y:S04]  /*0ac0*/  LDG.E R22, desc[UR4][R8.64+-0x10] ;  /* 0xfffff00408167981 */ /* 0x000f28000c1e1900 */
[----:B------:R-:W4:Y:S04]  /*0ad0*/  LDG.E R21, desc[UR4][R8.64+-0xc] ;  /* 0xfffff40408157981 */ /* 0x000f28000c1e1900 */
[----:B------:R-:W4:Y:S04]  /*0ae0*/  LDG.E R19, desc[UR4][R8.64+-0x8] ;  /* 0xfffff80408137981 */ /* 0x000f28000c1e1900 */
[----:B------:R-:W4:Y:S04]  /*0af0*/  LDG.E R18, desc[UR4][R8.64+-0x4] ;  /* 0xfffffc0408127981 */ /* 0x000f28000c1e1900 */
[----:B------:R-:W4:Y:S04]  /*0b00*/  LDG.E R17, desc[UR4][R8.64] ;  /* 0x0000000408117981 */ /* 0x000f28000c1e1900 */
[----:B------:R-:W4:Y:S04]  /*0b10*/  LDG.E R16, desc[UR4][R8.64+0x4] ;  /* 0x0000040408107981 */ /* 0x000f28000c1e1900 */
[----:B------:R-:W4:Y:S04]  /*0b20*/  LDG.E R15, desc[UR4][R8.64+0x8] ;  /* 0x00000804080f7981 */ /* 0x000f28000c1e1900 */
[----:B------:R-:W4:Y:S04]  /*0b30*/  LDG.E R14, desc[UR4][R8.64+0xc] ;  /* 0x00000c04080e7981 */ /* 0x000f28000c1e1900 */
[----:B------:R-:W4:Y:S01]  /*0b40*/  LDG.E R25, desc[UR4][R8.64+0x1c] ;  /* 0x00001c0408197981 */ /* 0x000f22000c1e1900 */
[----:B--2---:R-:W-:-:S03]  /*0b50*/  IADD3 R27, PT, PT, R24, R23, R20 ;  /* 0x00000017181b7210 */ /* 0x004fc60007ffe014 */
[----:B------:R-:W2:Y:S04]  /*0b60*/  LDG.E R24, desc[UR4][R8.64+0x10] ;  /* 0x0000100408187981 */ /* 0x000ea8000c1e1900 */
[----:B------:R-:W2:Y:S04]  /*0b70*/  LDG.E R23, desc[UR4][R8.64+0x14] ;  /* 0x0000140408177981 */ /* 0x000ea8000c1e1900 */
[----:B------:R-:W2:Y:S01]  /*0b80*/  LDG.E R20, desc[UR4][R8.64+0x18] ;  /* 0x0000180408147981 */ /* 0x000ea2000c1e1900 */
[----:B---3--:R-:W-:Y:S01]  /*0b90*/  IADD3 R12, PT, PT, R13, R12, R27 ;  /* 0x0000000c0d0c7210 */ /* 0x008fe20007ffe01b */
[----:B------:R-:W-:-:S03]  /*0ba0*/  VIADD R10, R10, 0x10 ;  /* 0x000000100a0a7836 */ /* 0x000fc60000000000 */
[----:B----4-:R-:W-:Y:S02]  /*0bb0*/  IADD3 R12, PT, PT, R21, R22, R12 ;  /* 0x00000016150c7210 */ /* 0x010fe40007ffe00c */
[----:B------:R-:W-:Y:S02]  /*0bc0*/  ISETP.NE.AND P0, PT, R10, RZ, PT ;  /* 0x000000ff0a00720c */ /* 0x000fe40003f05270 */
[----:B------:R-:W-:-:S04]  /*0bd0*/  IADD3 R12, PT, PT, R18, R19, R12 ;  /* 0x00000013120c7210 */ /* 0x000fc80007ffe00c */
[----:B------:R-:W-:-:S04]  /*0be0*/  IADD3 R12, PT, PT, R16, R17, R12 ;  /* 0x00000011100c7210 */ /* 0x000fc80007ffe00c */
[----:B------:R-:W-:Y:S01]  /*0bf0*/  IADD3 R12, PT, PT, R14, R15, R12 ;  /* 0x0000000f0e0c7210 */ /* 0x000fe20007ffe00c */
[----:B------:R-:W-:-:S03]  /*0c00*/  VIADD R11, R11, 0x10 ;  /* 0x000000100b0b7836 */ /* 0x000fc60000000000 */
[----:B--2---:R-:W-:-:S04]  /*0c10*/  IADD3 R12, PT, PT, R23, R24, R12 ;  /* 0x00000018170c7210 */ /* 0x004fc80007ffe00c */
[----:B------:R-:W-:Y:S01]  /*0c20*/  IADD3 R20, PT, PT, R25, R20, R12 ;  /* 0x0000001419147210 */ /* 0x000fe20007ffe00c */
[----:B------:R-:W-:Y:S06]  /*0c30*/  @P0 BRA `(.L_x_12) ;  /* 0xfffffffc008c0947 */ /* 0x000fec000383ffff */
.L_x_11:
[----:B------:R-:W-:Y:S05]  /*0c40*/  BSYNC.RECONVERGENT B1 ;  /* 0x0000000000017941 */ /* 0x000fea0003800200 */
.L_x_10:
[----:B------:R-:W-:Y:S05]  /*0c50*/  @!P1 BRA `(.L_x_9) ;  /* 0x0000000000c89947 */ /* 0x000fea0003800000 */
[----:B------:R-:W-:Y:S01]  /*0c60*/  ISETP.GE.U32.AND P0, PT, R26, 0x8, PT ;  /* 0x000000081a00780c */ /* 0x000fe20003f06070 */
[----:B------:R-:W-:Y:S01]  /*0c70*/  BSSY.RECONVERGENT B1, `(.L_x_13) ;  /* 0x0000014000017945 */ /* 0x000fe20003800200 */
[----:B------:R-:W-:-:S04]  /*0c80*/  LOP3.LUT R16, R0, 0x7, RZ, 0xc0, !PT ;  /* 0x0000000700107812 */ /* 0x000fc800078ec0ff */
[----:B------:R-:W-:-:S07]  /*0c90*/  ISETP.NE.AND P1, PT, R16, RZ, PT ;  /* 0x000000ff1000720c */ /* 0x000fce0003f25270 */
[----:B------:R-:W-:Y:S06]  /*0ca0*/  @!P0 BRA `(.L_x_14) ;  /* 0x0000000000408947 */ /* 0x000fec0003800000 */
[----:B------:R-:W0:Y:S01]  /*0cb0*/  LDC.64 R6, c[0x0][0x388] ;  /* 0x0000e200ff067b82 */ /* 0x000e220000000a00 */
[----:B------:R-:W-:-:S04]  /*0cc0*/  IMAD.IADD R9, R3, 0x1, R2 ;  /* 0x0000000103097824 */ /* 0x000fc800078e0202 */
[----:B0-----:R-:W-:-:S05]  /*0cd0*/  IMAD.WIDE R6, R9, 0x4, R6 ;  /* 0x0000000409067825 */ /* 0x001fca00078e0206 */
        /* <DEDUP_REMOVED lines=13> */
.L_x_14:
[----:B------:R-:W-:Y:S05]  /*0db0*/  BSYNC.RECONVERGENT B1 ;  /* 0x0000000000017941 */ /* 0x000fea0003800200 */
.L_x_13:
        /* <DEDUP_REMOVED lines=12> */
[----:B------:R-:W3:Y:S01]  /*0e80*/  LDG.E R10, desc[UR4][R6.64+0xc] ;  /* 0x00000c04060a7981 */ /* 0x000ee2000c1e1900 */
[----:B------:R-:W-:Y:S01]  /*0e90*/  VIADD R2, R2, 0x4 ;  /* 0x0000000402027836 */ /* 0x000fe20000000000 */
[----:B--2---:R-:W-:-:S04]  /*0ea0*/  IADD3 R8, PT, PT, R8, R9, R20 ;  /* 0x0000000908087210 */ /* 0x004fc80007ffe014 */
[----:B---3--:R-:W-:-:S07]  /*0eb0*/  IADD3 R20, PT, PT, R10, R11, R8 ;  /* 0x0000000b0a147210 */ /* 0x008fce0007ffe008 */
.L_x_16:
[----:B------:R-:W-:Y:S05]  /*0ec0*/  BSYNC.RECONVERGENT B1 ;  /* 0x0000000000017941 */ /* 0x000fea0003800200 */
.L_x_15:
[----:B------:R-:W-:Y:S05]  /*0ed0*/  @!P1 BRA `(.L_x_9) ;  /* 0x0000000000289947 */ /* 0x000fea0003800000 */
[----:B------:R-:W0:Y:S01]  /*0ee0*/  LDC.64 R6, c[0x0][0x388] ;  /* 0x0000e200ff067b82 */ /* 0x000e220000000a00 */
[----:B------:R-:W-:Y:S02]  /*0ef0*/  IMAD.IADD R9, R3, 0x1, R2 ;  /* 0x0000000103097824 */ /* 0x000fe400078e0202 */
[----:B------:R-:W-:-:S07]  /*0f00*/  IMAD.MOV R0, RZ, RZ, -R0 ;  /* 0x000000ffff007224 */ /* 0x000fce00078e0a00 */
.L_x_17:
[----:B0-----:R-:W-:-:S06]  /*0f10*/  IMAD.WIDE R2, R9, 0x4, R6 ;  /* 0x0000000409027825 */ /* 0x001fcc00078e0206 */
[----:B------:R-:W2:Y:S01]  /*0f20*/  LDG.E R3, desc[UR4][R2.64] ;  /* 0x0000000402037981 */ /* 0x000ea2000c1e1900 */
[----:B------:R-:W-:Y:S02]  /*0f30*/  VIADD R0, R0, 0x1 ;  /* 0x0000000100007836 */ /* 0x000fe40000000000 */
[----:B------:R-:W-:-:S03]  /*0f40*/  VIADD R9, R9, 0x1 ;  /* 0x0000000109097836 */ /* 0x000fc60000000000 */
[----:B------:R-:W-:Y:S01]  /*0f50*/  ISETP.NE.AND P0, PT, R0, RZ, PT ;  /* 0x000000ff0000720c */ /* 0x000fe20003f05270 */
[----:B--2---:R-:W-:-:S12]  /*0f60*/  IMAD.IADD R20, R3, 0x1, R20 ;  /* 0x0000000103147824 */ /* 0x004fd800078e0214 */
[----:B------:R-:W-:Y:S05]  /*0f70*/  @P0 BRA `(.L_x_17) ;  /* 0xfffffffc00e40947 */ /* 0x000fea000383ffff */
.L_x_9:
[----:B------:R-:W-:Y:S05]  /*0f80*/  BSYNC.RECONVERGENT B0 ;  /* 0x0000000000007941 */ /* 0x000fea0003800200 */
.L_x_8:
[----:B-----5:R-:W-:-:S13]  /*0f90*/  ISETP.GE.AND P0, PT, R4, 0x1, PT ;  /* 0x000000010400780c */ /* 0x020fda0003f06270 */
[----:B------:R-:W-:Y:S05]  /*0fa0*/  @!P0 EXIT ;  /* 0x000000000000894d */ /* 0x000fea0003800000 */
        /* <DEDUP_REMOVED lines=9> */
[----:B------:R-:W-:-:S07]  /*1040*/  IMAD.MOV R0, RZ, RZ, -R7 ;  /* 0x000000ffff007224 */ /* 0x000fce00078e0a07 */
.L_x_20:
[----:B------:R-:W-:Y:S01]  /*1050*/  SHF.R.S32.HI R6, RZ, 0x1f, R9 ;  /* 0x0000001fff067819 */ /* 0x000fe20000011409 */
[----:B------:R-:W-:Y:S01]  /*1060*/  VIADD R0, R0, 0x8 ;  /* 0x0000000800007836 */ /* 0x000fe20000000000 */
[C---:B01----:R-:W-:Y:S01]  /*1070*/  IADD3 R2, P0, P2, R9.reuse, 0x3, R10 ;  /* 0x0000000309027810 */ /* 0x043fe20007a1e00a */
[----:B------:R-:W-:-:S03]  /*1080*/  VIADD R9, R9, 0x8 ;  /* 0x0000000809097836 */ /* 0x000fc60000000000 */
[----:B------:R-:W-:Y:S02]  /*1090*/  IADD3.X R3, PT, PT, R6, R11, RZ, P0, P2 ;  /* 0x0000000b06037210 */ /* 0x000fe400007e44ff */
[----:B------:R-:W-:-:S03]  /*10a0*/  ISETP.NE.AND P0, PT, R0, RZ, PT ;  /* 0x000000ff0000720c */ /* 0x000fc60003f05270 */
[----:B------:R1:W-:Y:S04]  /*10b0*/  STG.E.U8 desc[UR4][R2.64+-0x3], R5 ;  /* 0xfffffd0502007986 */ /* 0x0003e8000c101104 */
[----:B------:R1:W-:Y:S04]  /*10c0*/  STG.E.U8 desc[UR4][R2.64+-0x2], R5 ;  /* 0xfffffe0502007986 */ /* 0x0003e8000c101104 */
[----:B------:R1:W-:Y:S04]  /*10d0*/  STG.E.U8 desc[UR4][R2.64+-0x1], R5 ;  /* 0xffffff0502007986 */ /* 0x0003e8000c101104 */
[----:B------:R1:W-:Y:S04]  /*10e0*/  STG.E.U8 desc[UR4][R2.64], R5 ;  /* 0x0000000502007986 */ /* 0x0003e8000c101104 */
[----:B------:R1:W-:Y:S04]  /*10f0*/  STG.E.U8 desc[UR4][R2.64+0x1], R5 ;  /* 0x0000010502007986 */ /* 0x0003e8000c101104 */
[----:B------:R1:W-:Y:S04]  /*1100*/  STG.E.U8 desc[UR4][R2.64+0x2], R5 ;  /* 0x0000020502007986 */ /* 0x0003e8000c101104 */
[----:B------:R1:W-:Y:S04]  /*1110*/  STG.E.U8 desc[UR4][R2.64+0x3], R5 ;  /* 0x0000030502007986 */ /* 0x0003e8000c101104 */
[----:B------:R1:W-:Y:S01]  /*1120*/  STG.E.U8 desc[UR4][R2.64+0x4], R5 ;  /* 0x0000040502007986 */ /* 0x0003e2000c101104 */
[----:B------:R-:W-:Y:S05]  /*1130*/  @P0 BRA `(.L_x_20) ;  /* 0xfffffffc00c40947 */ /* 0x000fea000383ffff */
.L_x_19:
[----:B------:R-:W-:Y:S05]  /*1140*/  BSYNC.RECONVERGENT B0 ;  /* 0x0000000000007941 */ /* 0x000fea0003800200 */
.L_x_18:
[----:B------:R-:W-:Y:S05]  /*1150*/  @!P1 EXIT ;  /* 0x000000000000994d */ /* 0x000fea0003800000 */
[----:B------:R-:W-:Y:S01]  /*1160*/  ISETP.GE.U32.AND P0, PT, R8, 0x4, PT ;  /* 0x000000040800780c */ /* 0x000fe20003f06070 */
[----:B------:R-:W-:Y:S01]  /*1170*/  BSSY.RECONVERGENT B0, `(.L_x_21) ;  /* 0x000000d000007945 */ /* 0x000fe20003800200 */
[----:B------:R-:W-:-:S04]  /*1180*/  LOP3.LUT R0, R4, 0x3, RZ, 0xc0, !PT ;  /* 0x0000000304007812 */ /* 0x000fc800078ec0ff */
[----:B------:R-:W-:-:S07]  /*1190*/  ISETP.NE.AND P1, PT, R0, RZ, PT ;  /* 0x000000ff0000720c */ /* 0x000fce0003f25270 */
[----:B------:R-:W-:Y:S06]  /*11a0*/  @!P0 BRA `(.L_x_22) ;  /* 0x0000000000248947 */ /* 0x000fec0003800000 */
[----:B------:R-:W0:Y:S01]  /*11b0*/  LDCU.64 UR6, c[0x0][0x390] ;  /* 0x00007200ff0677ac */ /* 0x000e220008000a00 */
[C---:B-1----:R-:W-:Y:S02]  /*11c0*/  IMAD.IADD R3, R7.reuse, 0x1, R20 ;  /* 0x0000000107037824 */ /* 0x042fe400078e0214 */
[----:B------:R-:W-:-:S03]  /*11d0*/  VIADD R7, R7, 0x4 ;  /* 0x0000000407077836 */ /* 0x000fc60000000000 */
[----:B0-----:R-:W-:-:S04]  /*11e0*/  IADD3 R2, P0, PT, R3, UR6, RZ ;  /* 0x0000000603027c10 */ /* 0x001fc8000ff1e0ff */
[----:B------:R-:W-:-:S05]  /*11f0*/  LEA.HI.X.SX32 R3, R3, UR7, 0x1, P0 ;  /* 0x0000000703037c11 */ /* 0x000fca00080f0eff */
[----:B------:R0:W-:Y:S04]  /*1200*/  STG.E.U8 desc[UR4][R2.64], R5 ;  /* 0x0000000502007986 */ /* 0x0001e8000c101104 */
[----:B------:R0:W-:Y:S04]  /*1210*/  STG.E.U8 desc[UR4][R2.64+0x1], R5 ;  /* 0x0000010502007986 */ /* 0x0001e8000c101104 */
[----:B------:R0:W-:Y:S04]  /*1220*/  STG.E.U8 desc[UR4][R2.64+0x2], R5 ;  /* 0x0000020502007986 */ /* 0x0001e8000c101104 */
[----:B------:R0:W-:Y:S02]  /*1230*/  STG.E.U8 desc[UR4][R2.64+0x3], R5 ;  /* 0x0000030502007986 */ /* 0x0001e4000c101104 */
.L_x_22:
[----:B------:R-:W-:Y:S05]  /*1240*/  BSYNC.RECONVERGENT B0 ;  /* 0x0000000000007941 */ /* 0x000fea0003800200 */
.L_x_21:
[----:B------:R-:W-:Y:S05]  /*1250*/  @!P1 EXIT ;  /* 0x000000000000994d */ /* 0x000fea0003800000 */
[----:B------:R-:W-:Y:S02]  /*1260*/  ISETP.NE.AND P0, PT, R0, 0x1, PT ;  /* 0x000000010000780c */ /* 0x000fe40003f05270 */
[----:B------:R-:W-:-:S04]  /*1270*/  LOP3.LUT R4, R4, 0x1, RZ, 0xc0, !PT ;  /* 0x0000000104047812 */ /* 0x000fc800078ec0ff */
[----:B------:R-:W-:-:S07]  /*1280*/  ISETP.NE.U32.AND P1, PT, R4, 0x1, PT ;  /* 0x000000010400780c */ /* 0x000fce0003f25070 */
[----:B01----:R-:W0:Y:S01]  /*1290*/  @P0 LDC.64 R2, c[0x0][0x390] ;  /* 0x0000e400ff020b82 */ /* 0x003e220000000a00 */
[----:B------:R-:W-:-:S05]  /*12a0*/  @P0 IMAD.IADD R0, R7, 0x1, R20 ;  /* 0x0000000107000824 */ /* 0x000fca00078e0214 */
[----:B0-----:R-:W-:-:S04]  /*12b0*/  @P0 IADD3 R2, P2, PT, R0, R2, RZ ;  /* 0x0000000200020210 */ /* 0x001fc80007f5e0ff */
[----:B------:R-:W-:-:S05]  /*12c0*/  @P0 LEA.HI.X.SX32 R3, R0, R3, 0x1, P2 ;  /* 0x0000000300030211 */ /* 0x000fca00010f0eff */
[----:B------:R0:W-:Y:S04]  /*12d0*/  @P0 STG.E.U8 desc[UR4][R2.64], R5 ;  /* 0x0000000502000986 */ /* 0x0001e8000c101104 */
[----:B------:R0:W-:Y:S01]  /*12e0*/  @P0 STG.E.U8 desc[UR4][R2.64+0x1], R5 ;  /* 0x0000010502000986 */ /* 0x0001e2000c101104 */
[----:B------:R-:W-:Y:S05]  /*12f0*/  @P1 EXIT ;  /* 0x000000000000194d */ /* 0x000fea0003800000 */
[----:B------:R-:W0:Y:S01]  /*1300*/  LDCU.64 UR6, c[0x0][0x390] ;  /* 0x00007200ff0677ac */ /* 0x000e220008000a00 */
[----:B------:R-:W-:-:S04]  /*1310*/  @P0 VIADD R7, R7, 0x2 ;  /* 0x0000000207070836 */ /* 0x000fc80000000000 */
[----:B------:R-:W-:-:S05]  /*1320*/  IMAD.IADD R7, R7, 0x1, R20 ;  /* 0x0000000107077824 */ /* 0x000fca00078e0214 */
[----:B0-----:R-:W-:-:S04]  /*1330*/  IADD3 R2, P0, PT, R7, UR6, RZ ;  /* 0x0000000607027c10 */ /* 0x001fc8000ff1e0ff */
[----:B------:R-:W-:-:S05]  /*1340*/  LEA.HI.X.SX32 R3, R7, UR7, 0x1, P0 ;  /* 0x0000000707037c11 */ /* 0x000fca00080f0eff */
[----:B------:R-:W-:Y:S01]  /*1350*/  STG.E.U8 desc[UR4][R2.64], R5 ;  /* 0x0000000502007986 */ /* 0x000fe2000c101104 */
[----:B------:R-:W-:Y:S05]  /*1360*/  EXIT ;  /* 0x000000000000794d */ /* 0x000fea0003800000 */
.L_x_23:
[----:B------:R-:W-:-:S00]  /*1370*/  BRA `(.L_x_23) ;  /* 0xfffffffc00fc7947 */ /* 0x000fc0000383ffff */
[----:B------:R-:W-:-:S00]  /*1380*/  NOP ;  /* 0x0000000000007918 */ /* 0x000fc00000000000 */
[----:B------:R-:W-:-:S00]  /*1390*/  NOP ;  /* 0x0000000000007918 */ /* 0x000fc00000000000 */
[----:B------:R-:W-:-:S00]  /*13a0*/  NOP ;  /* 0x0000000000007918 */ /* 0x000fc00000000000 */
[----:B------:R-:W-:-:S00]  /*13b0*/  NOP ;  /* 0x0000000000007918 */ /* 0x000fc00000000000 */
[----:B------:R-:W-:-:S00]  /*13c0*/  NOP ;  /* 0x0000000000007918 */ /* 0x000fc00000000000 */
[----:B------:R-:W-:-:S00]  /*13d0*/  NOP ;  /* 0x0000000000007918 */ /* 0x000fc00000000000 */
[----:B------:R-:W-:-:S00]  /*13e0*/  NOP ;  /* 0x0000000000007918 */ /* 0x000fc00000000000 */
[----:B------:R-:W-:-:S00]  /*13f0*/  NOP ;  /* 0x0000000000007918 */ /* 0x000fc00000000000 */
.L_x_24:


//--------------------- .nv.shared.reserved.0     --------------------------
	.section	.nv.shared.reserved.0,"aw",@nobits
	.weak		__nv_reservedSMEM_offset_0_alias
	.size		__nv_reservedSMEM_offset_0_alias, 0, 64
	.other		__nv_reservedSMEM_offset_0_alias,@"STO_CUDA_RESERVED_SHARED STV_DEFAULT"
__nv_reservedSMEM_offset_0_alias:
	.zero		0
	.zero		64


//--------------------- .nv.constant0._Z11repeatCharsPcPiS_ii --------------------------
	.section	.nv.constant0._Z11repeatCharsPcPiS_ii,"a",@progbits
	.sectionflags	@""
	.align	4
.nv.constant0._Z11repeatCharsPcPiS_ii:
	.zero		928


//--------------------- SYMBOLS --------------------------

	.type		.nv.reservedSmem.offset0,@object
	.size		.nv.reservedSmem.offset0,0x4
